//
// Generated by NVIDIA NVVM Compiler
//
// Compiler Build ID: CL-36424714
// Cuda compilation tools, release 13.0, V13.0.88
// Based on NVVM 20.0.0
//

.version 9.0
.target sm_100
.address_size 64

	// .globl	_Z10matrixInitPdd

.visible .entry _Z10matrixInitPdd(
	.param .u64 .ptr .align 1 _Z10matrixInitPdd_param_0,
	.param .f64 _Z10matrixInitPdd_param_1
)
{
	.reg .pred 	%p<4>;
	.reg .b32 	%r<12>;
	.reg .b64 	%rd<5>;
	.reg .b64 	%fd<2>;

	ld.param.u64 	%rd1, [_Z10matrixInitPdd_param_0];
	ld.param.f64 	%fd1, [_Z10matrixInitPdd_param_1];
	mov.u32 	%r2, %ctaid.x;
	mov.u32 	%r3, %ntid.x;
	mov.u32 	%r4, %tid.x;
	mad.lo.s32 	%r5, %r2, %r3, %r4;
	mov.u32 	%r6, %ctaid.y;
	mov.u32 	%r7, %ntid.y;
	mov.u32 	%r8, %tid.y;
	mad.lo.s32 	%r9, %r6, %r7, %r8;
	shl.b32 	%r11, %r9, 15;
	add.s32 	%r1, %r11, %r5;
	setp.gt.s32 	%p1, %r5, 32767;
	setp.gt.u32 	%p2, %r9, 4095;
	or.pred  	%p3, %p1, %p2;
	@%p3 bra 	$L__BB0_2;
	cvta.to.global.u64 	%rd2, %rd1;
	mul.wide.s32 	%rd3, %r1, 8;
	add.s64 	%rd4, %rd2, %rd3;
	st.global.f64 	[%rd4], %fd1;
$L__BB0_2:
	ret;

}
	// .globl	_Z9matrixAddPdS_S_
.visible .entry _Z9matrixAddPdS_S_(
	.param .u64 .ptr .align 1 _Z9matrixAddPdS_S__param_0,
	.param .u64 .ptr .align 1 _Z9matrixAddPdS_S__param_1,
	.param .u64 .ptr .align 1 _Z9matrixAddPdS_S__param_2
)
{
	.reg .pred 	%p<4>;
	.reg .b32 	%r<12>;
	.reg .b64 	%rd<11>;
	.reg .b64 	%fd<4>;

	ld.param.u64 	%rd1, [_Z9matrixAddPdS_S__param_0];
	ld.param.u64 	%rd2, [_Z9matrixAddPdS_S__param_1];
	ld.param.u64 	%rd3, [_Z9matrixAddPdS_S__param_2];
	mov.u32 	%r2, %ctaid.x;
	mov.u32 	%r3, %ntid.x;
	mov.u32 	%r4, %tid.x;
	mad.lo.s32 	%r5, %r2, %r3, %r4;
	mov.u32 	%r6, %ctaid.y;
	mov.u32 	%r7, %ntid.y;
	mov.u32 	%r8, %tid.y;
	mad.lo.s32 	%r9, %r6, %r7, %r8;
	shl.b32 	%r11, %r9, 15;
	add.s32 	%r1, %r11, %r5;
	setp.gt.s32 	%p1, %r5, 32767;
	setp.gt.u32 	%p2, %r9, 4095;
	or.pred  	%p3, %p1, %p2;
	@%p3 bra 	$L__BB1_2;
	cvta.to.global.u64 	%rd4, %rd1;
	cvta.to.global.u64 	%rd5, %rd2;
	cvta.to.global.u64 	%rd6, %rd3;
	mul.wide.s32 	%rd7, %r1, 8;
	add.s64 	%rd8, %rd4, %rd7;
	ld.global.f64 	%fd1, [%rd8];
	add.s64 	%rd9, %rd5, %rd7;
	ld.global.f64 	%fd2, [%rd9];
	add.f64 	%fd3, %fd1, %fd2;
	add.s64 	%rd10, %rd6, %rd7;
	st.global.f64 	[%rd10], %fd3;
$L__BB1_2:
	ret;

}


// ===== COMPILED SASS (sm_100) =====

	.target	sm_100

	.elftype	@"ET_EXEC"


//--------------------- .note.nv.tkinfo           --------------------------
	.section	.note.nv.tkinfo,"",@"SHT_NOTE"
	.sectionflags	@"SHF_NOTE_NV_TKINFO"
	.tkinfo
        /*0018*/ 	.word	0x00000002
        /*0030*/ 	.string	""
        /*0030*/ 	.string	"ptxas"
        /*0030*/ 	.string	"Cuda compilation tools, release 13.0, V13.0.88"
        /*0030*/ 	.string	"Build cuda_13.0.r13.0/compiler.36424714_0"
        /*0030*/ 	.string	"-arch sm_100 -m 64 "



//--------------------- .note.nv.cuinfo           --------------------------
	.section	.note.nv.cuinfo,"",@"SHT_NOTE"
	.sectionflags	@"SHF_NOTE_NV_CUINFO"
        /*0018*/ 	.short	0x0002
        /*001a*/ 	.short	0x0064
        /*001c*/ 	.short	0x0082
	.zero		2


//--------------------- .nv.info                  --------------------------
	.section	.nv.info,"",@"SHT_CUDA_INFO"
	.align	4


	//----- nvinfo : EIATTR_REGCOUNT
	.align		4
        /*0000*/ 	.byte	0x04, 0x2f
        /*0002*/ 	.short	(.L_1 - .L_0)
	.align		4
.L_0:
        /*0004*/ 	.word	index@(_Z10matrixInitPdd)
        /*0008*/ 	.word	0x0000000a


	//----- nvinfo : EIATTR_FRAME_SIZE
	.align		4
.L_1:
        /*000c*/ 	.byte	0x04, 0x11
        /*000e*/ 	.short	(.L_3 - .L_2)
	.align		4
.L_2:
        /*0010*/ 	.word	index@(_Z10matrixInitPdd)
        /*0014*/ 	.word	0x00000000


	//----- nvinfo : EIATTR_REGCOUNT
	.align		4
.L_3:
        /*0018*/ 	.byte	0x04, 0x2f
        /*001a*/ 	.short	(.L_5 - .L_4)
	.align		4
.L_4:
        /*001c*/ 	.word	index@(_Z9matrixAddPdS_S_)
        /*0020*/ 	.word	0x0000000e


	//----- nvinfo : EIATTR_FRAME_SIZE
	.align		4
.L_5:
        /*0024*/ 	.byte	0x04, 0x11
        /*0026*/ 	.short	(.L_7 - .L_6)
	.align		4
.L_6:
        /*0028*/ 	.word	index@(_Z9matrixAddPdS_S_)
        /*002c*/ 	.word	0x00000000


	//----- nvinfo : EIATTR_MIN_STACK_SIZE
	.align		4
.L_7:
        /*0030*/ 	.byte	0x04, 0x12
        /*0032*/ 	.short	(.L_9 - .L_8)
	.align		4
.L_8:
        /*0034*/ 	.word	index@(_Z9matrixAddPdS_S_)
        /*0038*/ 	.word	0x00000000


	//----- nvinfo : EIATTR_MIN_STACK_SIZE
	.align		4
.L_9:
        /*003c*/ 	.byte	0x04, 0x12
        /*003e*/ 	.short	(.L_11 - .L_10)
	.align		4
.L_10:
        /*0040*/ 	.word	index@(_Z10matrixInitPdd)
        /*0044*/ 	.word	0x00000000
.L_11:


//--------------------- .nv.compat                --------------------------
	.section	.nv.compat,"",@"SHT_CUDA_COMPAT_INFO"
	.align	4
        /*0000*/ 	.byte	0x02, 0x09, 0x00, 0x00, 0x02, 0x02, 0x01, 0x00, 0x02, 0x05, 0x05, 0x00, 0x03, 0x07, 0x01, 0x01
        /*0010*/ 	.byte	0x02, 0x03, 0x00, 0x00, 0x02, 0x06, 0x01, 0x00, 0x04, 0x0b, 0x08, 0x00, 0x01, 0x00, 0x00, 0x00
        /*0020*/ 	.byte	0x00, 0x00, 0x00, 0x00


//--------------------- .nv.info._Z9matrixAddPdS_S_ --------------------------
	.section	.nv.info._Z9matrixAddPdS_S_,"",@"SHT_CUDA_INFO"
	.sectionflags	@""
	.align	4


	//----- nvinfo : EIATTR_CUDA_API_VERSION
	.align		4
        /*0000*/ 	.byte	0x04, 0x37
        /*0002*/ 	.short	(.L_13 - .L_12)
.L_12:
        /*0004*/ 	.word	0x00000082


	//----- nvinfo : EIATTR_KPARAM_INFO
	.align		4
.L_13:
        /*0008*/ 	.byte	0x04, 0x17
        /*000a*/ 	.short	(.L_15 - .L_14)
.L_14:
        /*000c*/ 	.word	0x00000000
        /*0010*/ 	.short	0x0002
        /*0012*/ 	.short	0x0010
        /*0014*/ 	.byte	0x00, 0xf5, 0x21, 0x00


	//----- nvinfo : EIATTR_KPARAM_INFO
	.align		4
.L_15:
        /*0018*/ 	.byte	0x04, 0x17
        /*001a*/ 	.short	(.L_17 - .L_16)
.L_16:
        /*001c*/ 	.word	0x00000000
        /*0020*/ 	.short	0x0001
        /*0022*/ 	.short	0x0008
        /*0024*/ 	.byte	0x00, 0xf5, 0x21, 0x00


	//----- nvinfo : EIATTR_KPARAM_INFO
	.align		4
.L_17:
        /*0028*/ 	.byte	0x04, 0x17
        /*002a*/ 	.short	(.L_19 - .L_18)
.L_18:
        /*002c*/ 	.word	0x00000000
        /*0030*/ 	.short	0x0000
        /*0032*/ 	.short	0x0000
        /*0034*/ 	.byte	0x00, 0xf5, 0x21, 0x00


	//----- nvinfo : EIATTR_SPARSE_MMA_MASK
	.align		4
.L_19:
        /*0038*/ 	.byte	0x03, 0x50
        /*003a*/ 	.short	0x0000


	//----- nvinfo : EIATTR_MAXREG_COUNT
	.align		4
        /*003c*/ 	.byte	0x03, 0x1b
        /*003e*/ 	.short	0x00ff


	//----- nvinfo : EIATTR_MERCURY_ISA_VERSION
	.align		4
        /*0040*/ 	.byte	0x03, 0x5f
        /*0042*/ 	.short	0x0101


	//----- nvinfo : EIATTR_VRC_CTA_INIT_COUNT
	.align		4
        /*0044*/ 	.byte	0x02, 0x4a
	.zero		1
	.zero		1


	//----- nvinfo : EIATTR_EXIT_INSTR_OFFSETS
	.align		4
        /*0048*/ 	.byte	0x04, 0x1c
        /*004a*/ 	.short	(.L_21 - .L_20)


	//   ....[0]....
.L_20:
        /*004c*/ 	.word	0x000000b0


	//   ....[1]....
        /*0050*/ 	.word	0x00000180


	//----- nvinfo : EIATTR_CBANK_PARAM_SIZE
	.align		4
.L_21:
        /*0054*/ 	.byte	0x03, 0x19
        /*0056*/ 	.short	0x0018


	//----- nvinfo : EIATTR_PARAM_CBANK
	.align		4
        /*0058*/ 	.byte	0x04, 0x0a
        /*005a*/ 	.short	(.L_23 - .L_22)
	.align		4
.L_22:
        /*005c*/ 	.word	index@(.nv.constant0._Z9matrixAddPdS_S_)
        /*0060*/ 	.short	0x0380
        /*0062*/ 	.short	0x0018


	//----- nvinfo : EIATTR_SW_WAR
	.align		4
.L_23:
        /*0064*/ 	.byte	0x04, 0x36
        /*0066*/ 	.short	(.L_25 - .L_24)
.L_24:
        /*0068*/ 	.word	0x00000008
.L_25:


//--------------------- .nv.info._Z10matrixInitPdd --------------------------
	.section	.nv.info._Z10matrixInitPdd,"",@"SHT_CUDA_INFO"
	.sectionflags	@""
	.align	4


	//----- nvinfo : EIATTR_CUDA_API_VERSION
	.align		4
        /*0000*/ 	.byte	0x04, 0x37
        /*0002*/ 	.short	(.L_27 - .L_26)
.L_26:
        /*0004*/ 	.word	0x00000082


	//----- nvinfo : EIATTR_KPARAM_INFO
	.align		4
.L_27:
        /*0008*/ 	.byte	0x04, 0x17
        /*000a*/ 	.short	(.L_29 - .L_28)
.L_28:
        /*000c*/ 	.word	0x00000000
        /*0010*/ 	.short	0x0001
        /*0012*/ 	.short	0x0008
        /*0014*/ 	.byte	0x00, 0xf0, 0x21, 0x00


	//----- nvinfo : EIATTR_KPARAM_INFO
	.align		4
.L_29:
        /*0018*/ 	.byte	0x04, 0x17
        /*001a*/ 	.short	(.L_31 - .L_30)
.L_30:
        /*001c*/ 	.word	0x00000000
        /*0020*/ 	.short	0x0000
        /*0022*/ 	.short	0x0000
        /*0024*/ 	.byte	0x00, 0xf5, 0x21, 0x00


	//----- nvinfo : EIATTR_SPARSE_MMA_MASK
	.align		4
.L_31:
        /*0028*/ 	.byte	0x03, 0x50
        /*002a*/ 	.short	0x0000


	//----- nvinfo : EIATTR_MAXREG_COUNT
	.align		4
        /*002c*/ 	.byte	0x03, 0x1b
        /*002e*/ 	.short	0x00ff


	//----- nvinfo : EIATTR_MERCURY_ISA_VERSION
	.align		4
        /*0030*/ 	.byte	0x03, 0x5f
        /*0032*/ 	.short	0x0101


	//----- nvinfo : EIATTR_VRC_CTA_INIT_COUNT
	.align		4
        /*0034*/ 	.byte	0x02, 0x4a
	.zero		1
	.zero		1


	//----- nvinfo : EIATTR_EXIT_INSTR_OFFSETS
	.align		4
        /*0038*/ 	.byte	0x04, 0x1c
        /*003a*/ 	.short	(.L_33 - .L_32)


	//   ....[0]....
.L_32:
        /*003c*/ 	.word	0x000000b0


	//   ....[1]....
        /*0040*/ 	.word	0x00000120


	//----- nvinfo : EIATTR_CBANK_PARAM_SIZE
	.align		4
.L_33:
        /*0044*/ 	.byte	0x03, 0x19
        /*0046*/ 	.short	0x0010


	//----- nvinfo : EIATTR_PARAM_CBANK
	.align		4
        /*0048*/ 	.byte	0x04, 0x0a
        /*004a*/ 	.short	(.L_35 - .L_34)
	.align		4
.L_34:
        /*004c*/ 	.word	index@(.nv.constant0._Z10matrixInitPdd)
        /*0050*/ 	.short	0x0380
        /*0052*/ 	.short	0x0010


	//----- nvinfo : EIATTR_SW_WAR
	.align		4
.L_35:
        /*0054*/ 	.byte	0x04, 0x36
        /*0056*/ 	.short	(.L_37 - .L_36)
.L_36:
        /*0058*/ 	.word	0x00000008
.L_37:


//--------------------- .nv.callgraph             --------------------------
	.section	.nv.callgraph,"",@"SHT_CUDA_CALLGRAPH"
	.align	4
	.sectionentsize	8
	.align		4
        /*0000*/ 	.word	0x00000000
	.align		4
        /*0004*/ 	.word	0xffffffff
	.align		4
        /*0008*/ 	.word	0x00000000
	.align		4
        /*000c*/ 	.word	0xfffffffe
	.align		4
        /*0010*/ 	.word	0x00000000
	.align		4
        /*0014*/ 	.word	0xfffffffd
	.align		4
        /*0018*/ 	.word	0x00000000
	.align		4
        /*001c*/ 	.word	0xfffffffc


//--------------------- .text._Z9matrixAddPdS_S_  --------------------------
	.section	.text._Z9matrixAddPdS_S_,"ax",@progbits
	.align	128
        .global         _Z9matrixAddPdS_S_
        .type           _Z9matrixAddPdS_S_,@function
        .size           _Z9matrixAddPdS_S_,(.L_x_2 - _Z9matrixAddPdS_S_)
        .other          _Z9matrixAddPdS_S_,@"STO_CUDA_ENTRY STV_DEFAULT"
_Z9matrixAddPdS_S_:
.text._Z9matrixAddPdS_S_:
[----:B------:R-:W-:Y:S01]  /*0000*/  LDC R1, c[0x0][0x37c] ;  /* 0x0000df00ff017b82 */ /* 0x000fe20000000800 */
[----:B------:R-:W0:Y:S07]  /*0010*/  S2R R2, SR_TID.Y ;  /* 0x0000000000027919 */ /* 0x000e2e0000002200 */
[----:B------:R-:W1:Y:S01]  /*0020*/  LDC R0, c[0x0][0x360] ;  /* 0x0000d800ff007b82 */ /* 0x000e620000000800 */
[----:B------:R-:W1:Y:S07]  /*0030*/  S2R R3, SR_TID.X ;  /* 0x0000000000037919 */ /* 0x000e6e0000002100 */
[----:B------:R-:W0:Y:S08]  /*0040*/  S2UR UR5, SR_CTAID.Y ;  /* 0x00000000000579c3 */ /* 0x000e300000002600 */
[----:B------:R-:W0:Y:S08]  /*0050*/  LDC R7, c[0x0][0x364] ;  /* 0x0000d900ff077b82 */ /* 0x000e300000000800 */
[----:B------:R-:W1:Y:S01]  /*0060*/  S2UR UR4, SR_CTAID.X ;  /* 0x00000000000479c3 */ /* 0x000e620000002500 */
[----:B0-----:R-:W-:-:S05]  /*0070*/  IMAD R7, R7, UR5, R2 ;  /* 0x0000000507077c24 */ /* 0x001fca000f8e0202 */
[----:B------:R-:W-:Y:S01]  /*0080*/  ISETP.GT.U32.AND P0, PT, R7, 0xfff, PT ;  /* 0x00000fff0700780c */ /* 0x000fe20003f04070 */
[----:B-1----:R-:W-:-:S05]  /*0090*/  IMAD R0, R0, UR4, R3 ;  /* 0x0000000400007c24 */ /* 0x002fca000f8e0203 */
[----:B------:R-:W-:-:S13]  /*00a0*/  ISETP.GT.OR P0, PT, R0, 0x7fff, P0 ;  /* 0x00007fff0000780c */ /* 0x000fda0000704670 */
[----:B------:R-:W-:Y:S05]  /*00b0*/  @P0 EXIT ;  /* 0x000000000000094d */ /* 0x000fea0003800000 */
[----:B------:R-:W0:Y:S01]  /*00c0*/  LDC.64 R2, c[0x0][0x380] ;  /* 0x0000e000ff027b82 */ /* 0x000e220000000a00 */
[----:B------:R-:W1:Y:S01]  /*00d0*/  LDCU.64 UR4, c[0x0][0x358] ;  /* 0x00006b00ff0477ac */ /* 0x000e620008000a00 */
[----:B------:R-:W-:-:S06]  /*00e0*/  LEA R11, R7, R0, 0xf ;  /* 0x00000000070b7211 */ /* 0x000fcc00078e78ff */
[----:B------:R-:W2:Y:S08]  /*00f0*/  LDC.64 R4, c[0x0][0x388] ;  /* 0x0000e200ff047b82 */ /* 0x000eb00000000a00 */
[----:B------:R-:W3:Y:S01]  /*0100*/  LDC.64 R8, c[0x0][0x390] ;  /* 0x0000e400ff087b82 */ /* 0x000ee20000000a00 */
[----:B0-----:R-:W-:-:S06]  /*0110*/  IMAD.WIDE R2, R11, 0x8, R2 ;  /* 0x000000080b027825 */ /* 0x001fcc00078e0202 */
[----:B-1----:R-:W4:Y:S01]  /*0120*/  LDG.E.64 R2, desc[UR4][R2.64] ;  /* 0x0000000402027981 */ /* 0x002f22000c1e1b00 */
[----:B--2---:R-:W-:-:S06]  /*0130*/  IMAD.WIDE R4, R11, 0x8, R4 ;  /* 0x000000080b047825 */ /* 0x004fcc00078e0204 */
[----:B------:R-:W4:Y:S01]  /*0140*/  LDG.E.64 R4, desc[UR4][R4.64] ;  /* 0x0000000404047981 */ /* 0x000f22000c1e1b00 */
[----:B---3--:R-:W-:Y:S01]  /*0150*/  IMAD.WIDE R8, R11, 0x8, R8 ;  /* 0x000000080b087825 */ /* 0x008fe200078e0208 */
[----:B----4-:R-:W-:-:S07]  /*0160*/  DADD R6, R2, R4 ;  /* 0x0000000002067229 */ /* 0x010fce0000000004 */
[----:B------:R-:W-:Y:S01]  /*0170*/  STG.E.64 desc[UR4][R8.64], R6 ;  /* 0x0000000608007986 */ /* 0x000fe2000c101b04 */
[----:B------:R-:W-:Y:S05]  /*0180*/  EXIT ;  /* 0x000000000000794d */ /* 0x000fea0003800000 */
.L_x_0:
[----:B------:R-:W-:-:S00]  /*0190*/  BRA `(.L_x_0) ;  /* 0xfffffffc00fc7947 */ /* 0x000fc0000383ffff */
[----:B------:R-:W-:-:S00]  /*01a0*/  NOP ;  /* 0x0000000000007918 */ /* 0x000fc00000000000 */
        /* <DEDUP_REMOVED lines=13> */
.L_x_2:


//--------------------- .text._Z10matrixInitPdd   --------------------------
	.section	.text._Z10matrixInitPdd,"ax",@progbits
	.align	128
        .global         _Z10matrixInitPdd
        .type           _Z10matrixInitPdd,@function
        .size           _Z10matrixInitPdd,(.L_x_3 - _Z10matrixInitPdd)
        .other          _Z10matrixInitPdd,@"STO_CUDA_ENTRY STV_DEFAULT"
_Z10matrixInitPdd:
.text._Z10matrixInitPdd:
        /* <DEDUP_REMOVED lines=15> */
[----:B------:R-:W1:Y:S01]  /*00f0*/  LDC.64 R4, c[0x0][0x388] ;  /* 0x0000e200ff047b82 */ /* 0x000e620000000a00 */
[----:B0-----:R-:W-:-:S05]  /*0100*/  IMAD.WIDE R2, R7, 0x8, R2 ;  /* 0x0000000807027825 */ /* 0x001fca00078e0202 */
[----:B-1----:R-:W-:Y:S01]  /*0110*/  STG.E.64 desc[UR4][R2.64], R4 ;  /* 0x0000000402007986 */ /* 0x002fe2000c101b04 */
[----:B------:R-:W-:Y:S05]  /*0120*/  EXIT ;  /* 0x000000000000794d */ /* 0x000fea0003800000 */
.L_x_1:
        /* <DEDUP_REMOVED lines=13> */
.L_x_3:


//--------------------- .nv.shared.reserved.0     --------------------------
	.section	.nv.shared.reserved.0,"aw",@nobits
	.weak		__nv_reservedSMEM_offset_0_alias
	.size		__nv_reservedSMEM_offset_0_alias, 0, 64
	.other		__nv_reservedSMEM_offset_0_alias,@"STO_CUDA_RESERVED_SHARED STV_DEFAULT"
__nv_reservedSMEM_offset_0_alias:
	.zero		0
	.zero		64


//--------------------- .nv.constant0._Z9matrixAddPdS_S_ --------------------------
	.section	.nv.constant0._Z9matrixAddPdS_S_,"a",@progbits
	.sectionflags	@""
	.align	4
.nv.constant0._Z9matrixAddPdS_S_:
	.zero		920


//--------------------- .nv.constant0._Z10matrixInitPdd --------------------------
	.section	.nv.constant0._Z10matrixInitPdd,"a",@progbits
	.sectionflags	@""
	.align	4
.nv.constant0._Z10matrixInitPdd:
	.zero		912


//--------------------- SYMBOLS --------------------------

	.type		.nv.reservedSmem.offset0,@object
	.size		.nv.reservedSmem.offset0,0x4
